	.headerflags	@"EF_CUDA_TEXMODE_UNIFIED EF_CUDA_64BIT_ADDRESS EF_CUDA_ACCELERATORS EF_CUDA_SM90 EF_CUDA_VIRTUAL_SM(EF_CUDA_SM90)"
	.elftype	@"ET_EXEC"


//--------------------- .nv.info                  --------------------------
	.section	.nv.info,"",@"SHT_CUDA_INFO"
	.align	4


	//----- nvinfo : EIATTR_REGCOUNT
	.align		4
        /*0000*/ 	.byte	0x04, 0x2f
        /*0002*/ 	.short	(.L_3 - .L_2)
	.align		4
.L_2:
        /*0004*/ 	.word	index@(triton_poi_fused__native_batch_norm_legit_no_training_relu_8)
        /*0008*/ 	.word	0x00000030


	//----- nvinfo : EIATTR_MIN_STACK_SIZE
	.align		4
.L_3:
        /*000c*/ 	.byte	0x04, 0x12
        /*000e*/ 	.short	(.L_5 - .L_4)
	.align		4
.L_4:
        /*0010*/ 	.word	index@(triton_poi_fused__native_batch_norm_legit_no_training_relu_8)
        /*0014*/ 	.word	0x00000000


	//----- nvinfo : EIATTR_FRAME_SIZE
	.align		4
.L_5:
        /*0018*/ 	.byte	0x04, 0x11
        /*001a*/ 	.short	(.L_7 - .L_6)
	.align		4
.L_6:
        /*001c*/ 	.word	index@(triton_poi_fused__native_batch_norm_legit_no_training_relu_8)
        /*0020*/ 	.word	0x00000000


	//----- nvinfo : EIATTR_MIN_STACK_SIZE
	.align		4
.L_7:
        /*0024*/ 	.byte	0x04, 0x12
        /*0026*/ 	.short	(.L_9 - .L_8)
	.align		4
.L_8:
        /*0028*/ 	.word	index@(triton_poi_fused__native_batch_norm_legit_no_training_relu_8)
        /*002c*/ 	.word	0x00000000
.L_9:


//--------------------- .nv.info.triton_poi_fused__native_batch_norm_legit_no_training_relu_8 --------------------------
	.section	.nv.info.triton_poi_fused__native_batch_norm_legit_no_training_relu_8,"",@"SHT_CUDA_INFO"
	.sectionflags	@""
	.align	4


	//----- nvinfo : EIATTR_CUDA_API_VERSION
	.align		4
        /*0000*/ 	.byte	0x04, 0x37
        /*0002*/ 	.short	(.L_11 - .L_10)
.L_10:
        /*0004*/ 	.word	0x0000007c


	//----- nvinfo : EIATTR_KPARAM_INFO
	.align		4
.L_11:
        /*0008*/ 	.byte	0x04, 0x17
        /*000a*/ 	.short	(.L_13 - .L_12)
.L_12:
        /*000c*/ 	.word	0x00000000
        /*0010*/ 	.short	0x0006
        /*0012*/ 	.short	0x0030
        /*0014*/ 	.byte	0x00, 0xf0, 0x11, 0x00


	//----- nvinfo : EIATTR_KPARAM_INFO
	.align		4
.L_13:
        /*0018*/ 	.byte	0x04, 0x17
        /*001a*/ 	.short	(.L_15 - .L_14)
.L_14:
        /*001c*/ 	.word	0x00000000
        /*0020*/ 	.short	0x0005
        /*0022*/ 	.short	0x0028
        /*0024*/ 	.byte	0x00, 0xf4, 0x21, 0x00


	//----- nvinfo : EIATTR_KPARAM_INFO
	.align		4
.L_15:
        /*0028*/ 	.byte	0x04, 0x17
        /*002a*/ 	.short	(.L_17 - .L_16)
.L_16:
        /*002c*/ 	.word	0x00000000
        /*0030*/ 	.short	0x0004
        /*0032*/ 	.short	0x0020
        /*0034*/ 	.byte	0x00, 0xf4, 0x21, 0x00


	//----- nvinfo : EIATTR_KPARAM_INFO
	.align		4
.L_17:
        /*0038*/ 	.byte	0x04, 0x17
        /*003a*/ 	.short	(.L_19 - .L_18)
.L_18:
        /*003c*/ 	.word	0x00000000
        /*0040*/ 	.short	0x0003
        /*0042*/ 	.short	0x0018
        /*0044*/ 	.byte	0x00, 0xf4, 0x21, 0x00


	//----- nvinfo : EIATTR_KPARAM_INFO
	.align		4
.L_19:
        /*0048*/ 	.byte	0x04, 0x17
        /*004a*/ 	.short	(.L_21 - .L_20)
.L_20:
        /*004c*/ 	.word	0x00000000
        /*0050*/ 	.short	0x0002
        /*0052*/ 	.short	0x0010
        /*0054*/ 	.byte	0x00, 0xf4, 0x21, 0x00


	//----- nvinfo : EIATTR_KPARAM_INFO
	.align		4
.L_21:
        /*0058*/ 	.byte	0x04, 0x17
        /*005a*/ 	.short	(.L_23 - .L_22)
.L_22:
        /*005c*/ 	.word	0x00000000
        /*0060*/ 	.short	0x0001
        /*0062*/ 	.short	0x0008
        /*0064*/ 	.byte	0x00, 0xf4, 0x21, 0x00


	//----- nvinfo : EIATTR_KPARAM_INFO
	.align		4
.L_23:
        /*0068*/ 	.byte	0x04, 0x17
        /*006a*/ 	.short	(.L_25 - .L_24)
.L_24:
        /*006c*/ 	.word	0x00000000
        /*0070*/ 	.short	0x0000
        /*0072*/ 	.short	0x0000
        /*0074*/ 	.byte	0x00, 0xf4, 0x21, 0x00


	//----- nvinfo : EIATTR_SPARSE_MMA_MASK
	.align		4
.L_25:
        /*0078*/ 	.byte	0x03, 0x50
        /*007a*/ 	.short	0x0000


	//----- nvinfo : EIATTR_MAXREG_COUNT
	.align		4
        /*007c*/ 	.byte	0x03, 0x1b
        /*007e*/ 	.short	0x00ff


	//----- nvinfo : EIATTR_EXIT_INSTR_OFFSETS
	.align		4
        /*0080*/ 	.byte	0x04, 0x1c
        /*0082*/ 	.short	(.L_27 - .L_26)


	//   ....[0]....
.L_26:
        /*0084*/ 	.word	0x00001310


	//   ....[1]....
        /*0088*/ 	.word	0x00001330


	//----- nvinfo : EIATTR_REQNTID
	.align		4
.L_27:
        /*008c*/ 	.byte	0x04, 0x10
        /*008e*/ 	.short	(.L_29 - .L_28)
.L_28:
        /*0090*/ 	.word	0x00000080
        /*0094*/ 	.word	0x00000001
        /*0098*/ 	.word	0x00000001


	//----- nvinfo : EIATTR_CBANK_PARAM_SIZE
	.align		4
.L_29:
        /*009c*/ 	.byte	0x03, 0x19
        /*009e*/ 	.short	0x0034


	//----- nvinfo : EIATTR_PARAM_CBANK
	.align		4
        /*00a0*/ 	.byte	0x04, 0x0a
        /*00a2*/ 	.short	(.L_31 - .L_30)
	.align		4
.L_30:
        /*00a4*/ 	.word	index@(.nv.constant0.triton_poi_fused__native_batch_norm_legit_no_training_relu_8)
        /*00a8*/ 	.short	0x0210
        /*00aa*/ 	.short	0x0034


	//----- nvinfo : EIATTR_SW_WAR
	.align		4
.L_31:
        /*00ac*/ 	.byte	0x04, 0x36
        /*00ae*/ 	.short	(.L_33 - .L_32)
.L_32:
        /*00b0*/ 	.word	0x00000008
.L_33:


//--------------------- .nv.callgraph             --------------------------
	.section	.nv.callgraph,"",@"SHT_CUDA_CALLGRAPH"
	.align	4
	.sectionentsize	8
	.align		4
        /*0000*/ 	.word	0x00000000
	.align		4
        /*0004*/ 	.word	0xffffffff
	.align		4
        /*0008*/ 	.word	0x00000000
	.align		4
        /*000c*/ 	.word	0xfffffffe
	.align		4
        /*0010*/ 	.word	0x00000000
	.align		4
        /*0014*/ 	.word	0xfffffffd
	.align		4
        /*0018*/ 	.word	0x00000000
	.align		4
        /*001c*/ 	.word	0xfffffffc


//--------------------- .nv.constant4             --------------------------
	.section	.nv.constant4,"a",@progbits
	.align	8
	.align		8
.nv.constant4:
        /*0000*/ 	.dword	_$_str
	.align		8
        /*0008*/ 	.dword	_$_str_$_2


//--------------------- .text.triton_poi_fused__native_batch_norm_legit_no_training_relu_8 --------------------------
	.section	.text.triton_poi_fused__native_batch_norm_legit_no_training_relu_8,"ax",@progbits
	.align	128
        .global         triton_poi_fused__native_batch_norm_legit_no_training_relu_8
        .type           triton_poi_fused__native_batch_norm_legit_no_training_relu_8,@function
        .size           triton_poi_fused__native_batch_norm_legit_no_training_relu_8,(.L_x_1 - triton_poi_fused__native_batch_norm_legit_no_training_relu_8)
        .other          triton_poi_fused__native_batch_norm_legit_no_training_relu_8,@"STO_CUDA_ENTRY STV_DEFAULT"
triton_poi_fused__native_batch_norm_legit_no_training_relu_8:
.text.triton_poi_fused__native_batch_norm_legit_no_training_relu_8:
[----:B------:R-:W0:Y:S01]  /*0000*/  LDC R1, c[0x0][0x28] ;  /* 0x00000a00ff017b82 */ /* 0x000e220000000800 */
[----:B------:R-:W1:Y:S07]  /*0010*/  S2R R0, SR_TID.X ;  /* 0x0000000000007919 */ /* 0x000e6e0000002100 */
[----:B------:R-:W2:Y:S01]  /*0020*/  LDC.64 R10, c[0x0][0x220] ;  /* 0x00008800ff0a7b82 */ /* 0x000ea20000000a00 */
[----:B------:R-:W-:Y:S01]  /*0030*/  CS2R R32, SRZ ;  /* 0x0000000000207805 */ /* 0x000fe2000001ff00 */
[----:B------:R-:W-:Y:S01]  /*0040*/  ULDC.64 UR4, c[0x0][0x208] ;  /* 0x0000820000047ab9 */ /* 0x000fe20000000a00 */
[----:B------:R-:W3:Y:S01]  /*0050*/  S2R R3, SR_CTAID.X ;  /* 0x0000000000037919 */ /* 0x000ee20000002500 */
[----:B------:R-:W-:-:S04]  /*0060*/  CS2R R42, SRZ ;  /* 0x00000000002a7805 */ /* 0x000fc8000001ff00 */
[----:B------:R-:W4:Y:S01]  /*0070*/  LDC.64 R18, c[0x0][0x218] ;  /* 0x00008600ff127b82 */ /* 0x000f220000000a00 */
[----:B-1----:R-:W-:-:S04]  /*0080*/  SHF.L.U32 R0, R0, 0x2, RZ ;  /* 0x0000000200007819 */ /* 0x002fc800000006ff */
[----:B------:R-:W-:-:S04]  /*0090*/  LOP3.LUT R0, R0, 0x1fc, RZ, 0xc0, !PT ;  /* 0x000001fc00007812 */ /* 0x000fc800078ec0ff */
[----:B---3--:R-:W-:-:S04]  /*00a0*/  LEA R2, R3, R0, 0xa ;  /* 0x0000000003027211 */ /* 0x008fc800078e50ff */
[----:B------:R-:W-:Y:S01]  /*00b0*/  IADD3 R3, R2, 0x2, RZ ;  /* 0x0000000202037810 */ /* 0x000fe20007ffe0ff */
[C---:B------:R-:W-:Y:S01]  /*00c0*/  IMAD.HI R4, R2.reuse, 0x60f25deb, RZ ;  /* 0x60f25deb02047827 */ /* 0x040fe200078e02ff */
[----:B------:R-:W-:Y:S02]  /*00d0*/  IADD3 R0, R2, 0x1, RZ ;  /* 0x0000000102007810 */ /* 0x000fe40007ffe0ff */
[----:B------:R-:W-:Y:S01]  /*00e0*/  ISETP.GE.AND P1, PT, R2, 0x1fb00, PT ;  /* 0x0001fb000200780c */ /* 0x000fe20003f26270 */
[----:B------:R-:W-:Y:S01]  /*00f0*/  IMAD.HI R7, R3, 0x60f25deb, RZ ;  /* 0x60f25deb03077827 */ /* 0x000fe200078e02ff */
[----:B------:R-:W-:Y:S02]  /*0100*/  SHF.R.U32.HI R3, RZ, 0x1f, R4 ;  /* 0x0000001fff037819 */ /* 0x000fe40000011604 */
[----:B------:R-:W-:Y:S01]  /*0110*/  IADD3 R15, R2, 0x200, RZ ;  /* 0x00000200020f7810 */ /* 0x000fe20007ffe0ff */
[----:B------:R-:W-:Y:S01]  /*0120*/  IMAD.HI R5, R0, 0x60f25deb, RZ ;  /* 0x60f25deb00057827 */ /* 0x000fe200078e02ff */
[----:B------:R-:W-:-:S02]  /*0130*/  LEA.HI.SX32 R3, R4, R3, 0x1a ;  /* 0x0000000304037211 */ /* 0x000fc400078fd2ff */
[----:B------:R-:W-:Y:S01]  /*0140*/  SHF.R.U32.HI R4, RZ, 0x1f, R7 ;  /* 0x0000001fff047819 */ /* 0x000fe20000011607 */
[----:B------:R-:W-:Y:S01]  /*0150*/  IMAD.HI R31, R15, 0x60f25deb, RZ ;  /* 0x60f25deb0f1f7827 */ /* 0x000fe200078e02ff */
[----:B------:R-:W-:Y:S02]  /*0160*/  SHF.R.U32.HI R6, RZ, 0x1f, R5 ;  /* 0x0000001fff067819 */ /* 0x000fe40000011605 */
[----:B------:R-:W-:Y:S01]  /*0170*/  IADD3 R0, R2, 0x3, RZ ;  /* 0x0000000302007810 */ /* 0x000fe20007ffe0ff */
[----:B------:R-:W-:Y:S01]  /*0180*/  IMAD.HI R8, R3, 0x2aaaaaab, RZ ;  /* 0x2aaaaaab03087827 */ /* 0x000fe200078e02ff */
[----:B------:R-:W-:Y:S02]  /*0190*/  LEA.HI.SX32 R6, R5, R6, 0x1a ;  /* 0x0000000605067211 */ /* 0x000fe400078fd2ff */
[----:B------:R-:W-:Y:S01]  /*01a0*/  LEA.HI.SX32 R27, R7, R4, 0x1a ;  /* 0x00000004071b7211 */ /* 0x000fe200078fd2ff */
[----:B------:R-:W-:Y:S01]  /*01b0*/  IMAD.HI R0, R0, 0x60f25deb, RZ ;  /* 0x60f25deb00007827 */ /* 0x000fe200078e02ff */
[----:B------:R-:W-:-:S03]  /*01c0*/  SHF.R.U32.HI R7, RZ, 0x1f, R8 ;  /* 0x0000001fff077819 */ /* 0x000fc60000011608 */
[----:B------:R-:W-:Y:S01]  /*01d0*/  IMAD.HI R4, R6, 0x2aaaaaab, RZ ;  /* 0x2aaaaaab06047827 */ /* 0x000fe200078e02ff */
[----:B------:R-:W-:Y:S02]  /*01e0*/  LEA.HI R8, R8, R7, RZ, 0x1b ;  /* 0x0000000708087211 */ /* 0x000fe400078fd8ff */
[----:B------:R-:W-:Y:S01]  /*01f0*/  SHF.R.U32.HI R5, RZ, 0x1f, R0 ;  /* 0x0000001fff057819 */ /* 0x000fe20000011600 */
[----:B------:R-:W-:Y:S01]  /*0200*/  IMAD.HI R13, R27, 0x2aaaaaab, RZ ;  /* 0x2aaaaaab1b0d7827 */ /* 0x000fe200078e02ff */
[----:B------:R-:W-:Y:S02]  /*0210*/  SHF.R.U32.HI R9, RZ, 0x1f, R4 ;  /* 0x0000001fff097819 */ /* 0x000fe40000011604 */
[----:B------:R-:W-:Y:S01]  /*0220*/  LEA.HI.SX32 R12, R0, R5, 0x1a ;  /* 0x00000005000c7211 */ /* 0x000fe200078fd2ff */
[----:B------:R-:W-:Y:S01]  /*0230*/  IMAD R25, R8, -0xc0, R3 ;  /* 0xffffff4008197824 */ /* 0x000fe200078e0203 */
[----:B------:R-:W-:Y:S02]  /*0240*/  LEA.HI R9, R4, R9, RZ, 0x1b ;  /* 0x0000000904097211 */ /* 0x000fe400078fd8ff */
[----:B------:R-:W-:Y:S01]  /*0250*/  SHF.R.U32.HI R0, RZ, 0x1f, R13 ;  /* 0x0000001fff007819 */ /* 0x000fe2000001160d */
[----:B--2---:R-:W-:-:S03]  /*0260*/  IMAD.WIDE R4, R25, 0x4, R10 ;  /* 0x0000000419047825 */ /* 0x004fc600078e020a */
[----:B------:R-:W-:Y:S01]  /*0270*/  LEA.HI R8, R13, R0, RZ, 0x1b ;  /* 0x000000000d087211 */ /* 0x000fe200078fd8ff */
[----:B------:R-:W-:Y:S01]  /*0280*/  IMAD.HI R3, R12, 0x2aaaaaab, RZ ;  /* 0x2aaaaaab0c037827 */ /* 0x000fe200078e02ff */
[----:B------:R-:W2:Y:S01]  /*0290*/  @!P1 LDG.E.EL R33, desc[UR4][R4.64] ;  /* 0x0000000404219981 */ /* 0x000ea2000c2e1900 */
[----:B------:R-:W-:Y:S02]  /*02a0*/  SHF.R.U32.HI R0, RZ, 0x1f, R31 ;  /* 0x0000001fff007819 */ /* 0x000fe4000001161f */
[----:B------:R-:W-:Y:S01]  /*02b0*/  IMAD R30, R9, -0xc0, R6 ;  /* 0xffffff40091e7824 */ /* 0x000fe200078e0206 */
[----:B------:R-:W-:Y:S02]  /*02c0*/  SHF.R.U32.HI R14, RZ, 0x1f, R3 ;  /* 0x0000001fff0e7819 */ /* 0x000fe40000011603 */
[----:B------:R-:W-:Y:S01]  /*02d0*/  LEA.HI.SX32 R31, R31, R0, 0x1a ;  /* 0x000000001f1f7211 */ /* 0x000fe200078fd2ff */
[----:B------:R-:W-:Y:S01]  /*02e0*/  IMAD R27, R8, -0xc0, R27 ;  /* 0xffffff40081b7824 */ /* 0x000fe200078e021b */
[----:B------:R-:W-:Y:S01]  /*02f0*/  IADD3 R0, R2, 0x201, RZ ;  /* 0x0000020102007810 */ /* 0x000fe20007ffe0ff */
[----:B------:R-:W-:Y:S01]  /*0300*/  IMAD.WIDE R6, R30, 0x4, R10 ;  /* 0x000000041e067825 */ /* 0x000fe200078e020a */
[----:B------:R-:W-:-:S02]  /*0310*/  LEA.HI R17, R3, R14, RZ, 0x1b ;  /* 0x0000000e03117211 */ /* 0x000fc400078fd8ff */
[----:B------:R-:W-:Y:S01]  /*0320*/  IADD3 R3, R2, 0x202, RZ ;  /* 0x0000020202037810 */ /* 0x000fe20007ffe0ff */
[----:B------:R-:W-:Y:S01]  /*0330*/  IMAD.HI R0, R0, 0x60f25deb, RZ ;  /* 0x60f25deb00007827 */ /* 0x000fe200078e02ff */
[----:B------:R-:W3:Y:S03]  /*0340*/  @!P1 LDG.E.EL R42, desc[UR4][R6.64] ;  /* 0x00000004062a9981 */ /* 0x000ee6000c2e1900 */
[----:B------:R-:W-:Y:S01]  /*0350*/  IMAD.WIDE R8, R27, 0x4, R10 ;  /* 0x000000041b087825 */ /* 0x000fe200078e020a */
[----:B------:R-:W-:-:S03]  /*0360*/  IADD3 R13, R2, 0x203, RZ ;  /* 0x00000203020d7810 */ /* 0x000fc60007ffe0ff */
[----:B------:R-:W-:Y:S01]  /*0370*/  IMAD.HI R14, R3, 0x60f25deb, RZ ;  /* 0x60f25deb030e7827 */ /* 0x000fe200078e02ff */
[----:B------:R-:W-:Y:S01]  /*0380*/  SHF.R.U32.HI R3, RZ, 0x1f, R0 ;  /* 0x0000001fff037819 */ /* 0x000fe20000011600 */
[----:B------:R1:W5:Y:S03]  /*0390*/  @!P1 LDG.E.EL R43, desc[UR4][R8.64] ;  /* 0x00000004082b9981 */ /* 0x000366000c2e1900 */
[----:B------:R-:W-:Y:S01]  /*03a0*/  LEA.HI.SX32 R3, R0, R3, 0x1a ;  /* 0x0000000300037211 */ /* 0x000fe200078fd2ff */
[----:B------:R-:W-:-:S04]  /*03b0*/  IMAD.HI R0, R31, 0x2aaaaaab, RZ ;  /* 0x2aaaaaab1f007827 */ /* 0x000fc800078e02ff */
[----:B------:R-:W-:Y:S01]  /*03c0*/  IMAD.HI R13, R13, 0x60f25deb, RZ ;  /* 0x60f25deb0d0d7827 */ /* 0x000fe200078e02ff */
[----:B01----:R-:W-:-:S03]  /*03d0*/  SHF.R.U32.HI R9, RZ, 0x1f, R0 ;  /* 0x0000001fff097819 */ /* 0x003fc60000011600 */
[----:B------:R-:W-:Y:S01]  /*03e0*/  IMAD.HI R8, R3, 0x2aaaaaab, RZ ;  /* 0x2aaaaaab03087827 */ /* 0x000fe200078e02ff */
[----:B------:R-:W-:Y:S02]  /*03f0*/  SHF.R.U32.HI R6, RZ, 0x1f, R13 ;  /* 0x0000001fff067819 */ /* 0x000fe4000001160d */
[----:B------:R-:W-:Y:S02]  /*0400*/  SHF.R.U32.HI R7, RZ, 0x1f, R14 ;  /* 0x0000001fff077819 */ /* 0x000fe4000001160e */
[----:B------:R-:W-:Y:S01]  /*0410*/  LEA.HI R0, R0, R9, RZ, 0x1b ;  /* 0x0000000900007211 */ /* 0x000fe200078fd8ff */
[----:B------:R-:W-:Y:S01]  /*0420*/  IMAD R12, R17, -0xc0, R12 ;  /* 0xffffff40110c7824 */ /* 0x000fe200078e020c */
[----:B------:R-:W-:Y:S02]  /*0430*/  LEA.HI.SX32 R6, R13, R6, 0x1a ;  /* 0x000000060d067211 */ /* 0x000fe400078fd2ff */
[----:B------:R-:W-:Y:S02]  /*0440*/  SHF.R.U32.HI R9, RZ, 0x1f, R8 ;  /* 0x0000001fff097819 */ /* 0x000fe40000011608 */
[----:B------:R-:W-:-:S02]  /*0450*/  CS2R R36, SRZ ;  /* 0x0000000000247805 */ /* 0x000fc4000001ff00 */
[----:B------:R-:W-:Y:S01]  /*0460*/  LEA.HI.SX32 R7, R14, R7, 0x1a ;  /* 0x000000070e077211 */ /* 0x000fe200078fd2ff */
[----:B------:R-:W-:Y:S01]  /*0470*/  IMAD.WIDE R4, R12, 0x4, R10 ;  /* 0x000000040c047825 */ /* 0x000fe200078e020a */
[----:B------:R-:W-:Y:S02]  /*0480*/  LEA.HI R14, R8, R9, RZ, 0x1b ;  /* 0x00000009080e7211 */ /* 0x000fe400078fd8ff */
[----:B------:R-:W-:Y:S01]  /*0490*/  ISETP.GE.AND P0, PT, R15, 0x1fb00, PT ;  /* 0x0001fb000f00780c */ /* 0x000fe20003f06270 */
[----:B------:R-:W-:Y:S01]  /*04a0*/  IMAD.HI R17, R6, 0x2aaaaaab, RZ ;  /* 0x2aaaaaab06117827 */ /* 0x000fe200078e02ff */
[----:B------:R-:W5:Y:S03]  /*04b0*/  @!P1 LDG.E.EL R36, desc[UR4][R4.64] ;  /* 0x0000000404249981 */ /* 0x000f66000c2e1900 */
[----:B------:R-:W-:Y:S01]  /*04c0*/  IMAD R31, R0, -0xc0, R31 ;  /* 0xffffff40001f7824 */ /* 0x000fe200078e021f */
[----:B------:R-:W-:Y:S01]  /*04d0*/  SHF.R.U32.HI R20, RZ, 0x1f, R17 ;  /* 0x0000001fff147819 */ /* 0x000fe20000011611 */
[----:B------:R-:W-:Y:S01]  /*04e0*/  IMAD R45, R14, -0xc0, R3 ;  /* 0xffffff400e2d7824 */ /* 0x000fe200078e0203 */
[----:B------:R-:W-:Y:S01]  /*04f0*/  HFMA2.MMA R3, -RZ, RZ, 0, 0 ;  /* 0x00000000ff037435 */ /* 0x000fe200000001ff */
[----:B------:R-:W-:Y:S01]  /*0500*/  IMAD.HI R13, R7, 0x2aaaaaab, RZ ;  /* 0x2aaaaaab070d7827 */ /* 0x000fe200078e02ff */
[----:B------:R-:W-:-:S02]  /*0510*/  CS2R R38, SRZ ;  /* 0x0000000000267805 */ /* 0x000fc4000001ff00 */
[----:B------:R-:W-:Y:S02]  /*0520*/  LEA.HI R35, R17, R20, RZ, 0x1b ;  /* 0x0000001411237211 */ /* 0x000fe400078fd8ff */
[----:B------:R-:W-:Y:S01]  /*0530*/  CS2R R40, SRZ ;  /* 0x0000000000287805 */ /* 0x000fe2000001ff00 */
[----:B------:R-:W-:Y:S01]  /*0540*/  IMAD.WIDE R28, R31, 0x4, R10 ;  /* 0x000000041f1c7825 */ /* 0x000fe200078e020a */
[----:B------:R-:W-:Y:S01]  /*0550*/  SHF.R.U32.HI R16, RZ, 0x1f, R13 ;  /* 0x0000001fff107819 */ /* 0x000fe2000001160d */
[----:B------:R-:W0:Y:S02]  /*0560*/  LDC.64 R14, c[0x0][0x228] ;  /* 0x00008a00ff0e7b82 */ /* 0x000e240000000a00 */
[----:B----4-:R-:W-:Y:S01]  /*0570*/  IMAD.WIDE R20, R27, 0x4, R18 ;  /* 0x000000041b147825 */ /* 0x010fe200078e0212 */
[----:B------:R-:W4:Y:S01]  /*0580*/  @!P0 LDG.E.EL R38, desc[UR4][R28.64] ;  /* 0x000000041c268981 */ /* 0x000f22000c2e1900 */
[----:B------:R-:W-:-:S03]  /*0590*/  LEA.HI R16, R13, R16, RZ, 0x1b ;  /* 0x000000100d107211 */ /* 0x000fc600078fd8ff */
[----:B------:R1:W4:Y:S01]  /*05a0*/  @!P1 LDG.E.EL R3, desc[UR4][R20.64] ;  /* 0x0000000414039981 */ /* 0x000322000c2e1900 */
[----:B------:R-:W-:Y:S01]  /*05b0*/  MOV R0, RZ ;  /* 0x000000ff00007202 */ /* 0x000fe20000000f00 */
[----:B------:R-:W-:Y:S02]  /*05c0*/  IMAD R13, R16, -0xc0, R7 ;  /* 0xffffff40100d7824 */ /* 0x000fe400078e0207 */
[----:B------:R-:W-:-:S04]  /*05d0*/  IMAD.WIDE R16, R12, 0x4, R18 ;  /* 0x000000040c107825 */ /* 0x000fc800078e0212 */
[----:B------:R-:W-:Y:S01]  /*05e0*/  IMAD R35, R35, -0xc0, R6 ;  /* 0xffffff4023237824 */ /* 0x000fe200078e0206 */
[----:B------:R1:W4:Y:S02]  /*05f0*/  @!P1 LDG.E.EL R0, desc[UR4][R16.64] ;  /* 0x0000000410009981 */ /* 0x000324000c2e1900 */
[----:B-1----:R-:W-:-:S05]  /*0600*/  IMAD.WIDE R20, R45, 0x4, R10 ;  /* 0x000000042d147825 */ /* 0x002fca00078e020a */
[----:B------:R-:W4:Y:S01]  /*0610*/  @!P0 LDG.E.EL R39, desc[UR4][R20.64] ;  /* 0x0000000414278981 */ /* 0x000f22000c2e1900 */
[----:B------:R-:W-:-:S04]  /*0620*/  IMAD.WIDE R16, R13, 0x4, R10 ;  /* 0x000000040d107825 */ /* 0x000fc800078e020a */
[----:B------:R-:W-:Y:S01]  /*0630*/  IMAD.WIDE R10, R35, 0x4, R10 ;  /* 0x00000004230a7825 */ /* 0x000fe200078e020a */
[----:B------:R1:W4:Y:S04]  /*0640*/  @!P0 LDG.E.EL R40, desc[UR4][R16.64] ;  /* 0x0000000410288981 */ /* 0x000328000c2e1900 */
[----:B------:R-:W4:Y:S01]  /*0650*/  @!P0 LDG.E.EL R41, desc[UR4][R10.64] ;  /* 0x000000040a298981 */ /* 0x000f22000c2e1900 */
[--C-:B------:R-:W-:Y:S01]  /*0660*/  IMAD.WIDE R8, R25, 0x4, R18.reuse ;  /* 0x0000000419087825 */ /* 0x100fe200078e0212 */
[----:B------:R-:W-:Y:S02]  /*0670*/  CS2R R4, SRZ ;  /* 0x0000000000047805 */ /* 0x000fe4000001ff00 */
[----:B------:R-:W-:Y:S01]  /*0680*/  CS2R R6, SRZ ;  /* 0x0000000000067805 */ /* 0x000fe2000001ff00 */
[--C-:B------:R-:W-:Y:S01]  /*0690*/  IMAD.WIDE R22, R30, 0x4, R18.reuse ;  /* 0x000000041e167825 */ /* 0x100fe200078e0212 */
[----:B------:R0:W4:Y:S01]  /*06a0*/  @!P1 LDG.E.EL R37, desc[UR4][R8.64] ;  /* 0x0000000408259981 */ /* 0x000122000c2e1900 */
[----:B-1----:R-:W1:Y:S02]  /*06b0*/  LDC.64 R16, c[0x0][0x230] ;  /* 0x00008c00ff107b82 */ /* 0x002e640000000a00 */
[--C-:B------:R-:W-:Y:S01]  /*06c0*/  IMAD.WIDE R28, R45, 0x4, R18.reuse ;  /* 0x000000042d1c7825 */ /* 0x100fe200078e0212 */
[----:B------:R0:W4:Y:S04]  /*06d0*/  @!P1 LDG.E.EL R4, desc[UR4][R22.64] ;  /* 0x0000000416049981 */ /* 0x000128000c2e1900 */
[----:B------:R0:W4:Y:S02]  /*06e0*/  @!P0 LDG.E.EL R6, desc[UR4][R28.64] ;  /* 0x000000041c068981 */ /* 0x000124000c2e1900 */
[----:B0-----:R-:W-:-:S04]  /*06f0*/  IMAD.WIDE R8, R31, 0x4, R18 ;  /* 0x000000041f087825 */ /* 0x001fc800078e0212 */
[--C-:B------:R-:W-:Y:S01]  /*0700*/  IMAD.WIDE R22, R13, 0x4, R18.reuse ;  /* 0x000000040d167825 */ /* 0x100fe200078e0212 */
[----:B------:R0:W4:Y:S03]  /*0710*/  @!P0 LDG.E.EL R7, desc[UR4][R8.64] ;  /* 0x0000000408078981 */ /* 0x000126000c2e1900 */
[----:B------:R-:W-:Y:S01]  /*0720*/  IMAD.WIDE R18, R35, 0x4, R18 ;  /* 0x0000000423127825 */ /* 0x000fe200078e0212 */
[----:B------:R0:W4:Y:S03]  /*0730*/  @!P0 LDG.E.EL R5, desc[UR4][R22.64] ;  /* 0x0000000416058981 */ /* 0x000126000c2e1900 */
[----:B------:R-:W-:Y:S01]  /*0740*/  IMAD.WIDE R28, R25, 0x4, R14 ;  /* 0x00000004191c7825 */ /* 0x000fe200078e020e */
[----:B0-----:R-:W-:Y:S02]  /*0750*/  CS2R R8, SRZ ;  /* 0x0000000000087805 */ /* 0x001fe4000001ff00 */
[----:B------:R-:W-:-:S02]  /*0760*/  CS2R R10, SRZ ;  /* 0x00000000000a7805 */ /* 0x000fc4000001ff00 */
[----:B------:R-:W-:Y:S01]  /*0770*/  CS2R R20, SRZ ;  /* 0x0000000000147805 */ /* 0x000fe2000001ff00 */
[----:B------:R-:W-:Y:S01]  /*0780*/  IMAD.WIDE R22, R30, 0x4, R14 ;  /* 0x000000041e167825 */ /* 0x000fe200078e020e */
[----:B------:R0:W4:Y:S04]  /*0790*/  @!P0 LDG.E.EL R8, desc[UR4][R18.64] ;  /* 0x0000000412088981 */ /* 0x000128000c2e1900 */
[----:B------:R0:W4:Y:S01]  /*07a0*/  @!P1 LDG.E.EL R9, desc[UR4][R28.64] ;  /* 0x000000041c099981 */ /* 0x000122000c2e1900 */
[----:B------:R-:W-:-:S03]  /*07b0*/  HFMA2.MMA R24, -RZ, RZ, 0, 0 ;  /* 0x00000000ff187435 */ /* 0x000fc600000001ff */
[----:B------:R1:W4:Y:S01]  /*07c0*/  @!P1 LDG.E.EL R10, desc[UR4][R22.64] ;  /* 0x00000004160a9981 */ /* 0x000322000c2e1900 */
[----:B0-----:R-:W-:-:S04]  /*07d0*/  IMAD.WIDE R18, R27, 0x4, R14 ;  /* 0x000000041b127825 */ /* 0x001fc800078e020e */
[----:B------:R-:W-:Y:S01]  /*07e0*/  IMAD.WIDE R28, R12, 0x4, R14 ;  /* 0x000000040c1c7825 */ /* 0x000fe200078e020e */
[----:B------:R0:W4:Y:S01]  /*07f0*/  @!P1 LDG.E.EL R11, desc[UR4][R18.64] ;  /* 0x00000004120b9981 */ /* 0x000122000c2e1900 */
[----:B-1----:R-:W-:-:S03]  /*0800*/  CS2R R22, SRZ ;  /* 0x0000000000167805 */ /* 0x002fc6000001ff00 */
[----:B------:R1:W4:Y:S01]  /*0810*/  @!P1 LDG.E.EL R20, desc[UR4][R28.64] ;  /* 0x000000041c149981 */ /* 0x000322000c2e1900 */
[----:B0-----:R-:W-:-:S04]  /*0820*/  IMAD.WIDE R18, R31, 0x4, R14 ;  /* 0x000000041f127825 */ /* 0x001fc800078e020e */
[--C-:B-1----:R-:W-:Y:S01]  /*0830*/  IMAD.WIDE R28, R45, 0x4, R14.reuse ;  /* 0x000000042d1c7825 */ /* 0x102fe200078e020e */
[----:B------:R0:W4:Y:S04]  /*0840*/  @!P0 LDG.E.EL R21, desc[UR4][R18.64] ;  /* 0x0000000412158981 */ /* 0x000128000c2e1900 */
[----:B------:R1:W4:Y:S01]  /*0850*/  @!P0 LDG.E.EL R22, desc[UR4][R28.64] ;  /* 0x000000041c168981 */ /* 0x000322000c2e1900 */
[----:B0-----:R-:W-:-:S04]  /*0860*/  IMAD.WIDE R18, R13, 0x4, R14 ;  /* 0x000000040d127825 */ /* 0x001fc800078e020e */
[----:B------:R-:W-:Y:S01]  /*0870*/  IMAD.WIDE R14, R35, 0x4, R14 ;  /* 0x00000004230e7825 */ /* 0x000fe200078e020e */
[----:B------:R0:W4:Y:S03]  /*0880*/  @!P0 LDG.E.EL R23, desc[UR4][R18.64] ;  /* 0x0000000412178981 */ /* 0x000126000c2e1900 */
[--C-:B-1----:R-:W-:Y:S01]  /*0890*/  IMAD.WIDE R28, R25, 0x4, R16.reuse ;  /* 0x00000004191c7825 */ /* 0x102fe200078e0210 */
[----:B------:R-:W-:Y:S01]  /*08a0*/  HFMA2.MMA R25, -RZ, RZ, 0, 0 ;  /* 0x00000000ff197435 */ /* 0x000fe200000001ff */
[----:B------:R1:W4:Y:S02]  /*08b0*/  @!P0 LDG.E.EL R24, desc[UR4][R14.64] ;  /* 0x000000040e188981 */ /* 0x000324000c2e1900 */
[----:B0-----:R-:W-:-:S04]  /*08c0*/  IMAD.WIDE R18, R30, 0x4, R16 ;  /* 0x000000041e127825 */ /* 0x001fc800078e0210 */
[--C-:B-1----:R-:W-:Y:S01]  /*08d0*/  IMAD.WIDE R14, R27, 0x4, R16.reuse ;  /* 0x000000041b0e7825 */ /* 0x102fe200078e0210 */
[----:B------:R-:W-:Y:S02]  /*08e0*/  HFMA2.MMA R27, -RZ, RZ, 0, 0 ;  /* 0x00000000ff1b7435 */ /* 0x000fe400000001ff */
[----:B------:R0:W4:Y:S01]  /*08f0*/  @!P1 LDG.E.EL R25, desc[UR4][R18.64] ;  /* 0x0000000412199981 */ /* 0x000122000c2e1900 */
[----:B------:R-:W-:Y:S01]  /*0900*/  HFMA2.MMA R34, -RZ, RZ, 0, 0 ;  /* 0x00000000ff227435 */ /* 0x000fe200000001ff */
[----:B0-----:R-:W-:-:S06]  /*0910*/  IMAD.WIDE R18, R12, 0x4, R16 ;  /* 0x000000040c127825 */ /* 0x001fcc00078e0210 */
[----:B------:R0:W4:Y:S02]  /*0920*/  @!P1 LDG.E.EL R27, desc[UR4][R18.64] ;  /* 0x00000004121b9981 */ /* 0x000124000c2e1900 */
[----:B0-----:R-:W-:-:S05]  /*0930*/  IMAD.WIDE R18, R13, 0x4, R16 ;  /* 0x000000040d127825 */ /* 0x001fca00078e0210 */
[----:B------:R-:W4:Y:S01]  /*0940*/  @!P0 LDG.E.EL R34, desc[UR4][R18.64] ;  /* 0x0000000412228981 */ /* 0x000f22000c2e1900 */
[----:B------:R-:W-:Y:S01]  /*0950*/  MOV R30, RZ ;  /* 0x000000ff001e7202 */ /* 0x000fe20000000f00 */
[----:B------:R-:W-:-:S05]  /*0960*/  IMAD.WIDE R44, R45, 0x4, R16 ;  /* 0x000000042d2c7825 */ /* 0x000fca00078e0210 */
[----:B------:R0:W4:Y:S02]  /*0970*/  @!P1 LDG.E.EL R30, desc[UR4][R14.64] ;  /* 0x000000040e1e9981 */ /* 0x000124000c2e1900 */
[----:B0-----:R-:W-:-:S04]  /*0980*/  IMAD.WIDE R14, R31, 0x4, R16 ;  /* 0x000000041f0e7825 */ /* 0x001fc800078e0210 */
[----:B------:R-:W-:Y:S01]  /*0990*/  IMAD.WIDE R16, R35, 0x4, R16 ;  /* 0x0000000423107825 */ /* 0x000fe200078e0210 */
[----:B------:R-:W-:Y:S01]  /*09a0*/  MOV R26, RZ ;  /* 0x000000ff001a7202 */ /* 0x000fe20000000f00 */
[----:B------:R-:W4:Y:S05]  /*09b0*/  @!P0 LDG.E.EL R32, desc[UR4][R14.64] ;  /* 0x000000040e208981 */ /* 0x000f2a000c2e1900 */
[----:B------:R0:W4:Y:S02]  /*09c0*/  @!P1 LDG.E.EL R26, desc[UR4][R28.64] ;  /* 0x000000041c1a9981 */ /* 0x000124000c2e1900 */
[----:B0-----:R-:W0:Y:S01]  /*09d0*/  LDC.64 R28, c[0x0][0x210] ;  /* 0x00008400ff1c7b82 */ /* 0x001e220000000a00 */
[----:B--2---:R-:W-:-:S06]  /*09e0*/  FADD R18, R33, 9.9999997473787516356e-06 ;  /* 0x3727c5ac21127421 */ /* 0x004fcc0000000000 */
[----:B------:R-:W1:Y:S01]  /*09f0*/  MUFU.SQRT R18, R18 ;  /* 0x0000001200127308 */ /* 0x000e620000002000 */
[----:B------:R-:W-:-:S06]  /*0a00*/  MOV R33, RZ ;  /* 0x000000ff00217202 */ /* 0x000fcc0000000f00 */
[----:B------:R2:W4:Y:S01]  /*0a10*/  @!P0 LDG.E.EL R33, desc[UR4][R16.64] ;  /* 0x0000000410218981 */ /* 0x000522000c2e1900 */
[----:B---3--:R-:W-:-:S04]  /*0a20*/  FADD R42, R42, 9.9999997473787516356e-06 ;  /* 0x3727c5ac2a2a7421 */ /* 0x008fc80000000000 */
[----:B------:R-:W-:Y:S01]  /*0a30*/  MUFU.SQRT R19, R42 ;  /* 0x0000002a00137308 */ /* 0x000fe20000002000 */
[C---:B-1----:R-:W-:Y:S01]  /*0a40*/  FSETP.GT.AND P3, PT, R18.reuse, 8.50705917302346158658e+37, PT ;  /* 0x7e8000001200780b */ /* 0x042fe20003f64000 */
[----:B-----5:R-:W-:Y:S01]  /*0a50*/  FADD R35, R43, 9.9999997473787516356e-06 ;  /* 0x3727c5ac2b237421 */ /* 0x020fe20000000000 */
[----:B------:R-:W-:-:S05]  /*0a60*/  FSETP.GEU.AND P6, PT, R18, 1.175494350822287508e-38, PT ;  /* 0x008000001200780b */ /* 0x000fca0003fce000 */
[----:B------:R1:W3:Y:S01]  /*0a70*/  MUFU.SQRT R42, R35 ;  /* 0x00000023002a7308 */ /* 0x0002e20000002000 */
[----:B--2---:R-:W-:-:S05]  /*0a80*/  HFMA2.MMA R16, -RZ, RZ, 1.625, 0 ;  /* 0x3e800000ff107435 */ /* 0x004fca00000001ff */
[----:B------:R-:W-:-:S04]  /*0a90*/  @P3 FMUL R18, R18, 0.25 ;  /* 0x3e80000012123820 */ /* 0x000fc80000400000 */
[----:B------:R-:W-:Y:S01]  /*0aa0*/  @!P6 FMUL R18, R18, 16777216 ;  /* 0x4b8000001212e820 */ /* 0x000fe20000400000 */
[----:B-1----:R-:W-:Y:S02]  /*0ab0*/  FSEL R35, R16, 1, P3 ;  /* 0x3f80000010237808 */ /* 0x002fe40001800000 */
[C---:B---3--:R-:W-:Y:S02]  /*0ac0*/  FSETP.GT.AND P4, PT, R42.reuse, 8.50705917302346158658e+37, PT ;  /* 0x7e8000002a00780b */ /* 0x048fe40003f84000 */
[C---:B------:R-:W-:Y:S01]  /*0ad0*/  FSETP.GT.AND P5, PT, R19.reuse, 8.50705917302346158658e+37, PT ;  /* 0x7e8000001300780b */ /* 0x040fe20003fa4000 */
[----:B------:R-:W1:Y:S01]  /*0ae0*/  MUFU.RCP R18, R18 ;  /* 0x0000001200127308 */ /* 0x000e620000001000 */
[----:B------:R-:W-:Y:S02]  /*0af0*/  FSETP.GEU.AND P3, PT, R42, 1.175494350822287508e-38, PT ;  /* 0x008000002a00780b */ /* 0x000fe40003f6e000 */
[----:B------:R-:W-:Y:S01]  /*0b00*/  FSETP.GEU.AND P2, PT, R19, 1.175494350822287508e-38, PT ;  /* 0x008000001300780b */ /* 0x000fe20003f4e000 */
[----:B------:R-:W-:-:S04]  /*0b10*/  FADD R36, R36, 9.9999997473787516356e-06 ;  /* 0x3727c5ac24247421 */ /* 0x000fc80000000000 */
[----:B------:R-:W2:Y:S02]  /*0b20*/  MUFU.SQRT R43, R36 ;  /* 0x00000024002b7308 */ /* 0x000ea40000002000 */
[----:B------:R-:W-:Y:S01]  /*0b30*/  @P4 FMUL R42, R42, 0.25 ;  /* 0x3e8000002a2a4820 */ /* 0x000fe20000400000 */
[----:B------:R-:W-:Y:S01]  /*0b40*/  @!P6 FMUL R35, R35, 16777216 ;  /* 0x4b8000002323e820 */ /* 0x000fe20000400000 */
[----:B------:R-:W-:Y:S02]  /*0b50*/  @P5 FMUL R19, R19, 0.25 ;  /* 0x3e80000013135820 */ /* 0x000fe40000400000 */
[----:B------:R-:W-:Y:S01]  /*0b60*/  @!P3 FMUL R42, R42, 16777216 ;  /* 0x4b8000002a2ab820 */ /* 0x000fe20000400000 */
[----:B----4-:R-:W-:Y:S01]  /*0b70*/  FADD R17, R38, 9.9999997473787516356e-06 ;  /* 0x3727c5ac26117421 */ /* 0x010fe20000000000 */
[----:B------:R-:W-:Y:S01]  /*0b80*/  MOV R31, RZ ;  /* 0x000000ff001f7202 */ /* 0x000fe20000000f00 */
[----:B-1----:R-:W-:Y:S01]  /*0b90*/  FMUL R35, R18, R35 ;  /* 0x0000002312237220 */ /* 0x002fe20000400000 */
[----:B------:R-:W-:Y:S01]  /*0ba0*/  @!P2 FMUL R19, R19, 16777216 ;  /* 0x4b8000001313a820 */ /* 0x000fe20000400000 */
[----:B------:R-:W-:Y:S01]  /*0bb0*/  MUFU.RCP R38, R42 ;  /* 0x0000002a00267308 */ /* 0x000fe20000001000 */
[----:B--2---:R-:W-:-:S02]  /*0bc0*/  FSETP.GT.AND P6, PT, R43, 8.50705917302346158658e+37, PT ;  /* 0x7e8000002b00780b */ /* 0x004fc40003fc4000 */
[----:B------:R1:W2:Y:S05]  /*0bd0*/  @!P0 LDG.E.EL R31, desc[UR4][R44.64] ;  /* 0x000000042c1f8981 */ /* 0x0002aa000c2e1900 */
[----:B------:R-:W3:Y:S01]  /*0be0*/  MUFU.SQRT R17, R17 ;  /* 0x0000001100117308 */ /* 0x000ee20000002000 */
[----:B------:R-:W-:-:S07]  /*0bf0*/  FADD R18, R39, 9.9999997473787516356e-06 ;  /* 0x3727c5ac27127421 */ /* 0x000fce0000000000 */
[----:B------:R4:W-:Y:S01]  /*0c00*/  MUFU.RCP R36, R19 ;  /* 0x0000001300247308 */ /* 0x0009e20000001000 */
[----:B-1----:R-:W-:Y:S02]  /*0c10*/  FSEL R45, R16, 1, P5 ;  /* 0x3f800000102d7808 */ /* 0x002fe40002800000 */
[----:B------:R-:W-:-:S05]  /*0c20*/  FSETP.GEU.AND P5, PT, R43, 1.175494350822287508e-38, PT ;  /* 0x008000002b00780b */ /* 0x000fca0003fae000 */
[----:B------:R-:W1:Y:S01]  /*0c30*/  MUFU.SQRT R18, R18 ;  /* 0x0000001200127308 */ /* 0x000e620000002000 */
[----:B----4-:R-:W-:Y:S02]  /*0c40*/  FSEL R19, R16, 1, P4 ;  /* 0x3f80000010137808 */ /* 0x010fe40002000000 */
[----:B------:R-:W-:Y:S02]  /*0c50*/  CS2R R12, SRZ ;  /* 0x00000000000c7805 */ /* 0x000fe4000001ff00 */
[----:B------:R-:W-:Y:S01]  /*0c60*/  CS2R R14, SRZ ;  /* 0x00000000000e7805 */ /* 0x000fe2000001ff00 */
[----:B------:R-:W-:Y:S01]  /*0c70*/  FADD R40, R40, 9.9999997473787516356e-06 ;  /* 0x3727c5ac28287421 */ /* 0x000fe20000000000 */
[----:B------:R-:W-:Y:S01]  /*0c80*/  @!P3 FMUL R19, R19, 16777216 ;  /* 0x4b8000001313b820 */ /* 0x000fe20000400000 */
[----:B------:R-:W-:Y:S01]  /*0c90*/  FADD R41, R41, 9.9999997473787516356e-06 ;  /* 0x3727c5ac29297421 */ /* 0x000fe20000000000 */
[----:B0-----:R-:W-:Y:S01]  /*0ca0*/  IMAD.WIDE R28, R2, 0x4, R28 ;  /* 0x00000004021c7825 */ /* 0x001fe200078e021c */
[----:B---3--:R-:W-:-:S03]  /*0cb0*/  FSETP.GT.AND P3, PT, R17, 8.50705917302346158658e+37, PT ;  /* 0x7e8000001100780b */ /* 0x008fc60003f64000 */
[----:B------:R-:W-:Y:S01]  /*0cc0*/  FMUL R38, R38, R19 ;  /* 0x0000001326267220 */ /* 0x000fe20000400000 */
[----:B------:R-:W-:Y:S01]  /*0cd0*/  FSEL R42, R16, 1, P6 ;  /* 0x3f800000102a7808 */ /* 0x000fe20003000000 */
[----:B------:R-:W-:Y:S01]  /*0ce0*/  @P6 FMUL R43, R43, 0.25 ;  /* 0x3e8000002b2b6820 */ /* 0x000fe20000400000 */
[----:B------:R0:W3:Y:S01]  /*0cf0*/  MUFU.SQRT R19, R40 ;  /* 0x0000002800137308 */ /* 0x0000e20000002000 */
[----:B------:R-:W-:Y:S01]  /*0d00*/  FSETP.GEU.AND P6, PT, R17, 1.175494350822287508e-38, PT ;  /* 0x008000001100780b */ /* 0x000fe20003fce000 */
[----:B------:R-:W4:Y:S01]  /*0d10*/  @!P1 LDG.E.128 R12, desc[UR4][R28.64] ;  /* 0x000000041c0c9981 */ /* 0x000f22000c1e1d00 */
[----:B------:R-:W-:Y:S01]  /*0d20*/  @!P5 FMUL R43, R43, 16777216 ;  /* 0x4b8000002b2bd820 */ /* 0x000fe20000400000 */
[----:B------:R-:W-:-:S04]  /*0d30*/  @!P5 FMUL R42, R42, 16777216 ;  /* 0x4b8000002a2ad820 */ /* 0x000fc80000400000 */
[----:B------:R5:W5:Y:S01]  /*0d40*/  MUFU.SQRT R44, R41 ;  /* 0x00000029002c7308 */ /* 0x000b620000002000 */
[----:B-1----:R-:W-:Y:S01]  /*0d50*/  FSETP.GT.AND P5, PT, R18, 8.50705917302346158658e+37, PT ;  /* 0x7e8000001200780b */ /* 0x002fe20003fa4000 */
[----:B------:R-:W-:Y:S01]  /*0d60*/  @P3 FMUL R17, R17, 0.25 ;  /* 0x3e80000011113820 */ /* 0x000fe20000400000 */
[----:B0-----:R-:W-:Y:S01]  /*0d70*/  FSEL R40, R16, 1, P3 ;  /* 0x3f80000010287808 */ /* 0x001fe20001800000 */
[----:B------:R-:W-:Y:S02]  /*0d80*/  @!P2 FMUL R45, R45, 16777216 ;  /* 0x4b8000002d2da820 */ /* 0x000fe40000400000 */
[----:B------:R-:W-:Y:S01]  /*0d90*/  @!P6 FMUL R17, R17, 16777216 ;  /* 0x4b8000001111e820 */ /* 0x000fe20000400000 */
[----:B---3--:R-:W-:Y:S01]  /*0da0*/  FSETP.GT.AND P4, PT, R19, 8.50705917302346158658e+37, PT ;  /* 0x7e8000001300780b */ /* 0x008fe20003f84000 */
[----:B------:R-:W-:Y:S01]  /*0db0*/  @!P6 FMUL R40, R40, 16777216 ;  /* 0x4b8000002828e820 */ /* 0x000fe20000400000 */
[----:B------:R-:W-:Y:S02]  /*0dc0*/  FSETP.GEU.AND P2, PT, R18, 1.175494350822287508e-38, PT ;  /* 0x008000001200780b */ /* 0x000fe40003f4e000 */
[----:B-----5:R-:W-:-:S02]  /*0dd0*/  FSEL R41, R16, 1, P5 ;  /* 0x3f80000010297808 */ /* 0x020fc40002800000 */
[----:B------:R-:W-:Y:S01]  /*0de0*/  FSETP.GT.AND P6, PT, R44, 8.50705917302346158658e+37, PT ;  /* 0x7e8000002c00780b */ /* 0x000fe20003fc4000 */
[----:B------:R-:W-:Y:S01]  /*0df0*/  @P5 FMUL R18, R18, 0.25 ;  /* 0x3e80000012125820 */ /* 0x000fe20000400000 */
[----:B------:R-:W-:Y:S01]  /*0e00*/  FSETP.GEU.AND P3, PT, R19, 1.175494350822287508e-38, PT ;  /* 0x008000001300780b */ /* 0x000fe20003f6e000 */
[----:B------:R-:W0:Y:S01]  /*0e10*/  MUFU.RCP R43, R43 ;  /* 0x0000002b002b7308 */ /* 0x000e220000001000 */
[----:B------:R-:W-:-:S03]  /*0e20*/  FSETP.GEU.AND P5, PT, R44, 1.175494350822287508e-38, PT ;  /* 0x008000002c00780b */ /* 0x000fc60003fae000 */
[----:B------:R-:W-:-:S04]  /*0e30*/  @P4 FMUL R19, R19, 0.25 ;  /* 0x3e80000013134820 */ /* 0x000fc80000400000 */
[----:B------:R-:W1:Y:S02]  /*0e40*/  MUFU.RCP R17, R17 ;  /* 0x0000001100117308 */ /* 0x000e640000001000 */
[----:B------:R-:W-:Y:S01]  /*0e50*/  @P6 FMUL R44, R44, 0.25 ;  /* 0x3e8000002c2c6820 */ /* 0x000fe20000400000 */
[----:B------:R-:W-:Y:S01]  /*0e60*/  @!P2 FMUL R18, R18, 16777216 ;  /* 0x4b8000001212a820 */ /* 0x000fe20000400000 */
[----:B------:R-:W-:Y:S02]  /*0e70*/  @!P3 FMUL R19, R19, 16777216 ;  /* 0x4b8000001313b820 */ /* 0x000fe40000400000 */
[----:B------:R-:W-:Y:S01]  /*0e80*/  @!P5 FMUL R44, R44, 16777216 ;  /* 0x4b8000002c2cd820 */ /* 0x000fe20000400000 */
[----:B0-----:R-:W-:Y:S02]  /*0e90*/  FMUL R39, R43, R42 ;  /* 0x0000002a2b277220 */ /* 0x001fe40000400000 */
[----:B------:R-:W0:Y:S08]  /*0ea0*/  MUFU.RCP R18, R18 ;  /* 0x0000001200127308 */ /* 0x000e300000001000 */
[----:B------:R-:W3:Y:S01]  /*0eb0*/  MUFU.RCP R42, R19 ;  /* 0x00000013002a7308 */ /* 0x000ee20000001000 */
[----:B-1----:R-:W-:Y:S01]  /*0ec0*/  FMUL R40, R17, R40 ;  /* 0x0000002811287220 */ /* 0x002fe20000400000 */
[----:B------:R-:W-:-:S06]  /*0ed0*/  FSEL R17, R16, 1, P4 ;  /* 0x3f80000010117808 */ /* 0x000fcc0002000000 */
[----:B------:R-:W1:Y:S01]  /*0ee0*/  MUFU.RCP R43, R44 ;  /* 0x0000002c002b7308 */ /* 0x000e620000001000 */
[----:B------:R-:W-:Y:S01]  /*0ef0*/  FSEL R16, R16, 1, P6 ;  /* 0x3f80000010107808 */ /* 0x000fe20003000000 */
[----:B------:R-:W-:Y:S01]  /*0f00*/  @!P2 FMUL R41, R41, 16777216 ;  /* 0x4b8000002929a820 */ /* 0x000fe20000400000 */
[----:B------:R-:W-:-:S03]  /*0f10*/  @!P3 FMUL R17, R17, 16777216 ;  /* 0x4b8000001111b820 */ /* 0x000fc60000400000 */
[----:B------:R-:W-:Y:S01]  /*0f20*/  @!P5 FMUL R16, R16, 16777216 ;  /* 0x4b8000001010d820 */ /* 0x000fe20000400000 */
[----:B0-----:R-:W-:Y:S01]  /*0f30*/  FMUL R41, R18, R41 ;  /* 0x0000002912297220 */ /* 0x001fe20000400000 */
[----:B---3--:R-:W-:Y:S01]  /*0f40*/  FMUL R42, R42, R17 ;  /* 0x000000112a2a7220 */ /* 0x008fe20000400000 */
[----:B------:R-:W-:Y:S01]  /*0f50*/  CS2R R18, SRZ ;  /* 0x0000000000127805 */ /* 0x000fe2000001ff00 */
[----:B-1----:R-:W-:Y:S01]  /*0f60*/  FMUL R43, R43, R16 ;  /* 0x000000102b2b7220 */ /* 0x002fe20000400000 */
[----:B------:R-:W-:-:S06]  /*0f70*/  CS2R R16, SRZ ;  /* 0x0000000000107805 */ /* 0x000fcc000001ff00 */
[----:B------:R0:W3:Y:S01]  /*0f80*/  @!P0 LDG.E.128 R16, desc[UR4][R28.64+0x800] ;  /* 0x000800041c108981 */ /* 0x0000e2000c1e1d00 */
[----:B------:R-:W-:Y:S01]  /*0f90*/  IADD3 R44, R2, 0x200, RZ ;  /* 0x00000200022c7810 */ /* 0x000fe20007ffe0ff */
[----:B------:R-:W-:Y:S01]  /*0fa0*/  FMUL R36, R36, R45 ;  /* 0x0000002d24247220 */ /* 0x000fe20000400000 */
[----:B----4-:R-:W-:Y:S01]  /*0fb0*/  FADD R12, -R37, R12 ;  /* 0x0000000c250c7221 */ /* 0x010fe20000000100 */
[----:B------:R-:W-:Y:S02]  /*0fc0*/  FADD R37, -R4, R13 ;  /* 0x0000000d04257221 */ /* 0x000fe40000000100 */
[----:B------:R-:W-:-:S05]  /*0fd0*/  IMAD.HI R4, R44, 0x2050c9f9, RZ ;  /* 0x2050c9f92c047827 */ /* 0x000fca00078e02ff */
[----:B------:R-:W-:-:S04]  /*0fe0*/  SHF.R.U32.HI R13, RZ, 0x1f, R4 ;  /* 0x0000001fff0d7819 */ /* 0x000fc80000011604 */
[----:B------:R-:W-:-:S05]  /*0ff0*/  LEA.HI.SX32 R13, R4, R13, 0x14 ;  /* 0x0000000d040d7211 */ /* 0x000fca00078fa2ff */
[----:B------:R-:W-:-:S04]  /*1000*/  IMAD R4, R13, -0x7ec0, R44 ;  /* 0xffff81400d047824 */ /* 0x000fc800078e022c */
[----:B------:R-:W-:Y:S02]  /*1010*/  IMAD R13, R13, 0xfd80, R4 ;  /* 0x0000fd800d0d7824 */ /* 0x000fe400078e0204 */
[----:B------:R-:W-:-:S05]  /*1020*/  IMAD.HI R4, R2, 0x2050c9f9, RZ ;  /* 0x2050c9f902047827 */ /* 0x000fca00078e02ff */
[----:B------:R-:W-:-:S04]  /*1030*/  SHF.R.U32.HI R45, RZ, 0x1f, R4 ;  /* 0x0000001fff2d7819 */ /* 0x000fc80000011604 */
[----:B------:R-:W-:-:S05]  /*1040*/  LEA.HI.SX32 R45, R4, R45, 0x14 ;  /* 0x0000002d042d7211 */ /* 0x000fca00078fa2ff */
[----:B------:R-:W-:-:S04]  /*1050*/  IMAD R2, R45, -0x7ec0, R2 ;  /* 0xffff81402d027824 */ /* 0x000fc800078e0202 */
[----:B0-----:R-:W-:Y:S02]  /*1060*/  IMAD R29, R45, 0xfd80, R2 ;  /* 0x0000fd802d1d7824 */ /* 0x001fe400078e0202 */
[----:B------:R-:W-:Y:S02]  /*1070*/  FADD R45, -R3, R14 ;  /* 0x0000000e032d7221 */ /* 0x000fe40000000100 */
[----:B------:R-:W0:Y:S01]  /*1080*/  LDC.64 R2, c[0x0][0x238] ;  /* 0x00008e00ff027b82 */ /* 0x000e220000000a00 */
[----:B------:R-:W-:Y:S01]  /*1090*/  FADD R0, -R0, R15 ;  /* 0x0000000f00007221 */ /* 0x000fe20000000100 */
[----:B------:R-:W-:Y:S01]  /*10a0*/  FMUL R35, R35, R12 ;  /* 0x0000000c23237220 */ /* 0x000fe20000400000 */
[----:B------:R-:W-:Y:S01]  /*10b0*/  FMUL R36, R36, R37 ;  /* 0x0000002524247220 */ /* 0x000fe20000400000 */
[----:B------:R-:W-:Y:S01]  /*10c0*/  FMUL R45, R38, R45 ;  /* 0x0000002d262d7220 */ /* 0x000fe20000400000 */
[----:B------:R-:W-:Y:S01]  /*10d0*/  FMUL R0, R39, R0 ;  /* 0x0000000027007220 */ /* 0x000fe20000400000 */
[----:B------:R-:W-:Y:S01]  /*10e0*/  FFMA R9, R35, R9, R26 ;  /* 0x0000000923097223 */ /* 0x000fe2000000001a */
[----:B------:R-:W-:Y:S01]  /*10f0*/  FFMA R10, R36, R10, R25 ;  /* 0x0000000a240a7223 */ /* 0x000fe20000000019 */
[----:B------:R-:W-:Y:S01]  /*1100*/  FFMA R30, R45, R11, R30 ;  /* 0x0000000b2d1e7223 */ /* 0x000fe2000000001e */
[----:B------:R-:W-:-:S02]  /*1110*/  FFMA R20, R0, R20, R27 ;  /* 0x0000001400147223 */ /* 0x000fc4000000001b */
[C---:B------:R-:W-:Y:S02]  /*1120*/  FSETP.GEU.AND P5, PT, R9.reuse, RZ, PT ;  /* 0x000000ff0900720b */ /* 0x040fe40003fae000 */
[----:B------:R-:W-:Y:S02]  /*1130*/  FSETP.GEU.AND P3, PT, R30, RZ, PT ;  /* 0x000000ff1e00720b */ /* 0x000fe40003f6e000 */
[----:B------:R-:W-:Y:S02]  /*1140*/  FSETP.GEU.AND P2, PT, R20, RZ, PT ;  /* 0x000000ff1400720b */ /* 0x000fe40003f4e000 */
[----:B------:R-:W-:Y:S02]  /*1150*/  FSETP.GEU.AND P4, PT, R10, RZ, PT ;  /* 0x000000ff0a00720b */ /* 0x000fe40003f8e000 */
[----:B------:R-:W-:Y:S01]  /*1160*/  SEL R4, R9, RZ, P5 ;  /* 0x000000ff09047207 */ /* 0x000fe20002800000 */
[----:B0-----:R-:W-:-:S04]  /*1170*/  IMAD.WIDE R14, R29, 0x4, R2 ;  /* 0x000000041d0e7825 */ /* 0x001fc800078e0202 */
[----:B---3--:R-:W-:Y:S01]  /*1180*/  FADD R7, -R7, R16 ;  /* 0x0000001007077221 */ /* 0x008fe20000000100 */
[----:B------:R-:W-:Y:S01]  /*1190*/  FADD R8, -R8, R19 ;  /* 0x0000001308087221 */ /* 0x000fe20000000100 */
[----:B------:R-:W-:Y:S01]  /*11a0*/  FADD R5, -R5, R18 ;  /* 0x0000001205057221 */ /* 0x000fe20000000100 */
[----:B------:R-:W-:Y:S01]  /*11b0*/  FADD R6, -R6, R17 ;  /* 0x0000001106067221 */ /* 0x000fe20000000100 */
[----:B------:R-:W-:Y:S01]  /*11c0*/  FMUL R7, R40, R7 ;  /* 0x0000000728077220 */ /* 0x000fe20000400000 */
[----:B------:R-:W-:Y:S01]  /*11d0*/  FMUL R8, R43, R8 ;  /* 0x000000082b087220 */ /* 0x000fe20000400000 */
[----:B------:R-:W-:Y:S01]  /*11e0*/  FMUL R11, R42, R5 ;  /* 0x000000052a0b7220 */ /* 0x000fe20000400000 */
[----:B------:R-:W-:Y:S01]  /*11f0*/  FMUL R0, R41, R6 ;  /* 0x0000000629007220 */ /* 0x000fe20000400000 */
[----:B------:R-:W-:Y:S01]  /*1200*/  FFMA R21, R7, R21, R32 ;  /* 0x0000001507157223 */ /* 0x000fe20000000020 */
[----:B------:R-:W-:Y:S01]  /*1210*/  SEL R7, R20, RZ, P2 ;  /* 0x000000ff14077207 */ /* 0x000fe20001000000 */
[----:B------:R-:W-:Y:S01]  /*1220*/  FFMA R8, R8, R24, R33 ;  /* 0x0000001808087223 */ /* 0x000fe20000000021 */
[----:B------:R-:W-:Y:S01]  /*1230*/  SEL R6, R30, RZ, P3 ;  /* 0x000000ff1e067207 */ /* 0x000fe20001800000 */
[----:B------:R-:W-:Y:S01]  /*1240*/  FFMA R11, R11, R23, R34 ;  /* 0x000000170b0b7223 */ /* 0x000fe20000000022 */
[----:B------:R-:W-:Y:S01]  /*1250*/  SEL R5, R10, RZ, P4 ;  /* 0x000000ff0a057207 */ /* 0x000fe20002000000 */
[----:B--2---:R-:W-:Y:S01]  /*1260*/  FFMA R0, R0, R22, R31 ;  /* 0x0000001600007223 */ /* 0x004fe2000000001f */
[----:B------:R-:W-:-:S02]  /*1270*/  FSETP.GEU.AND P4, PT, R21, RZ, PT ;  /* 0x000000ff1500720b */ /* 0x000fc40003f8e000 */
[----:B------:R-:W-:Y:S01]  /*1280*/  FSETP.GEU.AND P2, PT, R11, RZ, PT ;  /* 0x000000ff0b00720b */ /* 0x000fe20003f4e000 */
[----:B------:R0:W-:Y:S01]  /*1290*/  @!P1 STG.E.128 desc[UR4][R14.64], R4 ;  /* 0x000000040e009986 */ /* 0x0001e2000c101d04 */
[----:B------:R-:W-:Y:S02]  /*12a0*/  FSETP.GEU.AND P1, PT, R8, RZ, PT ;  /* 0x000000ff0800720b */ /* 0x000fe40003f2e000 */
[----:B------:R-:W-:Y:S01]  /*12b0*/  FSETP.GEU.AND P3, PT, R0, RZ, PT ;  /* 0x000000ff0000720b */ /* 0x000fe20003f6e000 */
[----:B------:R-:W-:Y:S01]  /*12c0*/  IMAD.WIDE R2, R13, 0x4, R2 ;  /* 0x000000040d027825 */ /* 0x000fe200078e0202 */
[----:B------:R-:W-:Y:S02]  /*12d0*/  SEL R19, R8, RZ, P1 ;  /* 0x000000ff08137207 */ /* 0x000fe40000800000 */
[----:B------:R-:W-:Y:S02]  /*12e0*/  SEL R18, R11, RZ, P2 ;  /* 0x000000ff0b127207 */ /* 0x000fe40001000000 */
[----:B------:R-:W-:-:S02]  /*12f0*/  SEL R17, R0, RZ, P3 ;  /* 0x000000ff00117207 */ /* 0x000fc40001800000 */
[----:B------:R-:W-:Y:S01]  /*1300*/  SEL R16, R21, RZ, P4 ;  /* 0x000000ff15107207 */ /* 0x000fe20002000000 */
[----:B0-----:R-:W-:Y:S06]  /*1310*/  @P0 EXIT ;  /* 0x000000000000094d */ /* 0x001fec0003800000 */
[----:B------:R-:W-:Y:S01]  /*1320*/  STG.E.128 desc[UR4][R2.64], R16 ;  /* 0x0000001002007986 */ /* 0x000fe2000c101d04 */
[----:B------:R-:W-:Y:S05]  /*1330*/  EXIT ;  /* 0x000000000000794d */ /* 0x000fea0003800000 */
.L_x_0:
[----:B------:R-:W-:-:S00]  /*1340*/  BRA `(.L_x_0) ;  /* 0xfffffffc00fc7947 */ /* 0x000fc0000383ffff */
[----:B------:R-:W-:-:S00]  /*1350*/  NOP ;  /* 0x0000000000007918 */ /* 0x000fc00000000000 */
        /* <DEDUP_REMOVED lines=10> */
.L_x_1:


//--------------------- .nv.global.init           --------------------------
	.section	.nv.global.init,"aw",@progbits
.nv.global.init:
	.type		_$_str,@object
	.size		_$_str,(_$_str_$_2 - _$_str)
_$_str:
        /*0000*/ 	.byte	0x5f, 0x5f, 0x43, 0x55, 0x44, 0x41, 0x5f, 0x46, 0x54, 0x5a, 0x00
	.type		_$_str_$_2,@object
	.size		_$_str_$_2,(.L_1 - _$_str_$_2)
_$_str_$_2:
        /*000b*/ 	.byte	0x5f, 0x5f, 0x43, 0x55, 0x44, 0x41, 0x5f, 0x50, 0x52, 0x45, 0x43, 0x5f, 0x53, 0x51, 0x52, 0x54
        /*001b*/ 	.byte	0x00
.L_1:


//--------------------- .nv.constant0.triton_poi_fused__native_batch_norm_legit_no_training_relu_8 --------------------------
	.section	.nv.constant0.triton_poi_fused__native_batch_norm_legit_no_training_relu_8,"a",@progbits
	.sectionflags	@""
	.align	4
.nv.constant0.triton_poi_fused__native_batch_norm_legit_no_training_relu_8:
	.zero		580
